//
// Generated by NVIDIA NVVM Compiler
//
// Compiler Build ID: CL-36424714
// Cuda compilation tools, release 13.0, V13.0.88
// Based on NVVM 20.0.0
//

.version 9.0
.target sm_100
.address_size 64

	// .globl	_Z6reducePiS_ii

.visible .entry _Z6reducePiS_ii(
	.param .u64 .ptr .align 1 _Z6reducePiS_ii_param_0,
	.param .u64 .ptr .align 1 _Z6reducePiS_ii_param_1,
	.param .u32 _Z6reducePiS_ii_param_2,
	.param .u32 _Z6reducePiS_ii_param_3
)
{
	.reg .b32 	%r<14>;
	.reg .b64 	%rd<9>;

	ld.param.u64 	%rd1, [_Z6reducePiS_ii_param_0];
	ld.param.u64 	%rd2, [_Z6reducePiS_ii_param_1];
	ld.param.u32 	%r1, [_Z6reducePiS_ii_param_2];
	ld.param.u32 	%r2, [_Z6reducePiS_ii_param_3];
	cvta.to.global.u64 	%rd3, %rd2;
	cvta.to.global.u64 	%rd4, %rd1;
	mov.u32 	%r3, %tid.x;
	mov.u32 	%r4, %ctaid.x;
	mov.u32 	%r5, %ntid.x;
	mad.lo.s32 	%r6, %r4, %r5, %r3;
	mov.u32 	%r7, %tid.y;
	mov.u32 	%r8, %ctaid.y;
	mov.u32 	%r9, %ntid.y;
	mad.lo.s32 	%r10, %r8, %r9, %r7;
	mad.lo.s32 	%r11, %r1, %r10, %r6;
	mul.wide.s32 	%rd5, %r11, 4;
	add.s64 	%rd6, %rd4, %rd5;
	ld.global.u32 	%r12, [%rd6];
	mad.lo.s32 	%r13, %r2, %r6, %r10;
	mul.wide.s32 	%rd7, %r13, 4;
	add.s64 	%rd8, %rd3, %rd7;
	st.global.u32 	[%rd8], %r12;
	ret;

}


// ===== COMPILED SASS (sm_100) =====

	.target	sm_100

	.elftype	@"ET_EXEC"


//--------------------- .note.nv.tkinfo           --------------------------
	.section	.note.nv.tkinfo,"",@"SHT_NOTE"
	.sectionflags	@"SHF_NOTE_NV_TKINFO"
	.tkinfo
        /*0018*/ 	.word	0x00000002
        /*0030*/ 	.string	""
        /*0030*/ 	.string	"ptxas"
        /*0030*/ 	.string	"Cuda compilation tools, release 13.0, V13.0.88"
        /*0030*/ 	.string	"Build cuda_13.0.r13.0/compiler.36424714_0"
        /*0030*/ 	.string	"-arch sm_100 -m 64 "



//--------------------- .note.nv.cuinfo           --------------------------
	.section	.note.nv.cuinfo,"",@"SHT_NOTE"
	.sectionflags	@"SHF_NOTE_NV_CUINFO"
        /*0018*/ 	.short	0x0002
        /*001a*/ 	.short	0x0064
        /*001c*/ 	.short	0x0082
	.zero		2


//--------------------- .nv.info                  --------------------------
	.section	.nv.info,"",@"SHT_CUDA_INFO"
	.align	4


	//----- nvinfo : EIATTR_REGCOUNT
	.align		4
        /*0000*/ 	.byte	0x04, 0x2f
        /*0002*/ 	.short	(.L_1 - .L_0)
	.align		4
.L_0:
        /*0004*/ 	.word	index@(_Z6reducePiS_ii)
        /*0008*/ 	.word	0x0000000a


	//----- nvinfo : EIATTR_FRAME_SIZE
	.align		4
.L_1:
        /*000c*/ 	.byte	0x04, 0x11
        /*000e*/ 	.short	(.L_3 - .L_2)
	.align		4
.L_2:
        /*0010*/ 	.word	index@(_Z6reducePiS_ii)
        /*0014*/ 	.word	0x00000000


	//----- nvinfo : EIATTR_MIN_STACK_SIZE
	.align		4
.L_3:
        /*0018*/ 	.byte	0x04, 0x12
        /*001a*/ 	.short	(.L_5 - .L_4)
	.align		4
.L_4:
        /*001c*/ 	.word	index@(_Z6reducePiS_ii)
        /*0020*/ 	.word	0x00000000
.L_5:


//--------------------- .nv.compat                --------------------------
	.section	.nv.compat,"",@"SHT_CUDA_COMPAT_INFO"
	.align	4
        /*0000*/ 	.byte	0x02, 0x09, 0x00, 0x00, 0x02, 0x02, 0x01, 0x00, 0x02, 0x05, 0x05, 0x00, 0x03, 0x07, 0x01, 0x01
        /*0010*/ 	.byte	0x02, 0x03, 0x00, 0x00, 0x02, 0x06, 0x01, 0x00, 0x04, 0x0b, 0x08, 0x00, 0x09, 0x00, 0x00, 0x00
        /*0020*/ 	.byte	0x00, 0x00, 0x00, 0x00


//--------------------- .nv.info._Z6reducePiS_ii  --------------------------
	.section	.nv.info._Z6reducePiS_ii,"",@"SHT_CUDA_INFO"
	.sectionflags	@""
	.align	4


	//----- nvinfo : EIATTR_CUDA_API_VERSION
	.align		4
        /*0000*/ 	.byte	0x04, 0x37
        /*0002*/ 	.short	(.L_7 - .L_6)
.L_6:
        /*0004*/ 	.word	0x00000082


	//----- nvinfo : EIATTR_KPARAM_INFO
	.align		4
.L_7:
        /*0008*/ 	.byte	0x04, 0x17
        /*000a*/ 	.short	(.L_9 - .L_8)
.L_8:
        /*000c*/ 	.word	0x00000000
        /*0010*/ 	.short	0x0003
        /*0012*/ 	.short	0x0014
        /*0014*/ 	.byte	0x00, 0xf0, 0x11, 0x00


	//----- nvinfo : EIATTR_KPARAM_INFO
	.align		4
.L_9:
        /*0018*/ 	.byte	0x04, 0x17
        /*001a*/ 	.short	(.L_11 - .L_10)
.L_10:
        /*001c*/ 	.word	0x00000000
        /*0020*/ 	.short	0x0002
        /*0022*/ 	.short	0x0010
        /*0024*/ 	.byte	0x00, 0xf0, 0x11, 0x00


	//----- nvinfo : EIATTR_KPARAM_INFO
	.align		4
.L_11:
        /*0028*/ 	.byte	0x04, 0x17
        /*002a*/ 	.short	(.L_13 - .L_12)
.L_12:
        /*002c*/ 	.word	0x00000000
        /*0030*/ 	.short	0x0001
        /*0032*/ 	.short	0x0008
        /*0034*/ 	.byte	0x00, 0xf5, 0x21, 0x00


	//----- nvinfo : EIATTR_KPARAM_INFO
	.align		4
.L_13:
        /*0038*/ 	.byte	0x04, 0x17
        /*003a*/ 	.short	(.L_15 - .L_14)
.L_14:
        /*003c*/ 	.word	0x00000000
        /*0040*/ 	.short	0x0000
        /*0042*/ 	.short	0x0000
        /*0044*/ 	.byte	0x00, 0xf5, 0x21, 0x00


	//----- nvinfo : EIATTR_SPARSE_MMA_MASK
	.align		4
.L_15:
        /*0048*/ 	.byte	0x03, 0x50
        /*004a*/ 	.short	0x0000


	//----- nvinfo : EIATTR_MAXREG_COUNT
	.align		4
        /*004c*/ 	.byte	0x03, 0x1b
        /*004e*/ 	.short	0x00ff


	//----- nvinfo : EIATTR_MERCURY_ISA_VERSION
	.align		4
        /*0050*/ 	.byte	0x03, 0x5f
        /*0052*/ 	.short	0x0101


	//----- nvinfo : EIATTR_VRC_CTA_INIT_COUNT
	.align		4
        /*0054*/ 	.byte	0x02, 0x4a
	.zero		1
	.zero		1


	//----- nvinfo : EIATTR_EXIT_INSTR_OFFSETS
	.align		4
        /*0058*/ 	.byte	0x04, 0x1c
        /*005a*/ 	.short	(.L_17 - .L_16)


	//   ....[0]....
.L_16:
        /*005c*/ 	.word	0x00000130


	//----- nvinfo : EIATTR_CBANK_PARAM_SIZE
	.align		4
.L_17:
        /*0060*/ 	.byte	0x03, 0x19
        /*0062*/ 	.short	0x0018


	//----- nvinfo : EIATTR_PARAM_CBANK
	.align		4
        /*0064*/ 	.byte	0x04, 0x0a
        /*0066*/ 	.short	(.L_19 - .L_18)
	.align		4
.L_18:
        /*0068*/ 	.word	index@(.nv.constant0._Z6reducePiS_ii)
        /*006c*/ 	.short	0x0380
        /*006e*/ 	.short	0x0018


	//----- nvinfo : EIATTR_SW_WAR
	.align		4
.L_19:
        /*0070*/ 	.byte	0x04, 0x36
        /*0072*/ 	.short	(.L_21 - .L_20)
.L_20:
        /*0074*/ 	.word	0x00000008
.L_21:


//--------------------- .nv.callgraph             --------------------------
	.section	.nv.callgraph,"",@"SHT_CUDA_CALLGRAPH"
	.align	4
	.sectionentsize	8
	.align		4
        /*0000*/ 	.word	0x00000000
	.align		4
        /*0004*/ 	.word	0xffffffff
	.align		4
        /*0008*/ 	.word	0x00000000
	.align		4
        /*000c*/ 	.word	0xfffffffe
	.align		4
        /*0010*/ 	.word	0x00000000
	.align		4
        /*0014*/ 	.word	0xfffffffd
	.align		4
        /*0018*/ 	.word	0x00000000
	.align		4
        /*001c*/ 	.word	0xfffffffc


//--------------------- .text._Z6reducePiS_ii     --------------------------
	.section	.text._Z6reducePiS_ii,"ax",@progbits
	.align	128
        .global         _Z6reducePiS_ii
        .type           _Z6reducePiS_ii,@function
        .size           _Z6reducePiS_ii,(.L_x_1 - _Z6reducePiS_ii)
        .other          _Z6reducePiS_ii,@"STO_CUDA_ENTRY STV_DEFAULT"
_Z6reducePiS_ii:
.text._Z6reducePiS_ii:
[----:B------:R-:W-:Y:S01]  /*0000*/  LDC R1, c[0x0][0x37c] ;  /* 0x0000df00ff017b82 */ /* 0x000fe20000000800 */
[----:B------:R-:W0:Y:S07]  /*0010*/  S2R R0, SR_TID.X ;  /* 0x0000000000007919 */ /* 0x000e2e0000002100 */
[----:B------:R-:W0:Y:S01]  /*0020*/  LDC R5, c[0x0][0x360] ;  /* 0x0000d800ff057b82 */ /* 0x000e220000000800 */
[----:B------:R-:W1:Y:S01]  /*0030*/  LDCU.64 UR8, c[0x0][0x390] ;  /* 0x00007200ff0877ac */ /* 0x000e620008000a00 */
[----:B------:R-:W2:Y:S01]  /*0040*/  S2R R7, SR_TID.Y ;  /* 0x0000000000077919 */ /* 0x000ea20000002200 */
[----:B------:R-:W3:Y:S05]  /*0050*/  LDCU.64 UR4, c[0x0][0x358] ;  /* 0x00006b00ff0477ac */ /* 0x000eea0008000a00 */
[----:B------:R-:W0:Y:S08]  /*0060*/  S2UR UR6, SR_CTAID.X ;  /* 0x00000000000679c3 */ /* 0x000e300000002500 */
[----:B------:R-:W2:Y:S08]  /*0070*/  S2UR UR7, SR_CTAID.Y ;  /* 0x00000000000779c3 */ /* 0x000eb00000002600 */
[----:B------:R-:W2:Y:S08]  /*0080*/  LDC R4, c[0x0][0x364] ;  /* 0x0000d900ff047b82 */ /* 0x000eb00000000800 */
[----:B------:R-:W4:Y:S01]  /*0090*/  LDC.64 R2, c[0x0][0x380] ;  /* 0x0000e000ff027b82 */ /* 0x000f220000000a00 */
[----:B0-----:R-:W-:-:S02]  /*00a0*/  IMAD R0, R5, UR6, R0 ;  /* 0x0000000605007c24 */ /* 0x001fc4000f8e0200 */
[----:B--2---:R-:W-:-:S04]  /*00b0*/  IMAD R7, R4, UR7, R7 ;  /* 0x0000000704077c24 */ /* 0x004fc8000f8e0207 */
[----:B-1----:R-:W-:-:S04]  /*00c0*/  IMAD R5, R7, UR8, R0 ;  /* 0x0000000807057c24 */ /* 0x002fc8000f8e0200 */
[----:B----4-:R-:W-:Y:S02]  /*00d0*/  IMAD.WIDE R2, R5, 0x4, R2 ;  /* 0x0000000405027825 */ /* 0x010fe400078e0202 */
[----:B------:R-:W0:Y:S04]  /*00e0*/  LDC.64 R4, c[0x0][0x388] ;  /* 0x0000e200ff047b82 */ /* 0x000e280000000a00 */
[----:B---3--:R-:W2:Y:S01]  /*00f0*/  LDG.E R3, desc[UR4][R2.64] ;  /* 0x0000000402037981 */ /* 0x008ea2000c1e1900 */
[----:B------:R-:W-:-:S04]  /*0100*/  IMAD R7, R0, UR9, R7 ;  /* 0x0000000900077c24 */ /* 0x000fc8000f8e0207 */
[----:B0-----:R-:W-:-:S05]  /*0110*/  IMAD.WIDE R4, R7, 0x4, R4 ;  /* 0x0000000407047825 */ /* 0x001fca00078e0204 */
[----:B--2---:R-:W-:Y:S01]  /*0120*/  STG.E desc[UR4][R4.64], R3 ;  /* 0x0000000304007986 */ /* 0x004fe2000c101904 */
[----:B------:R-:W-:Y:S05]  /*0130*/  EXIT ;  /* 0x000000000000794d */ /* 0x000fea0003800000 */
.L_x_0:
[----:B------:R-:W-:-:S00]  /*0140*/  BRA `(.L_x_0) ;  /* 0xfffffffc00fc7947 */ /* 0x000fc0000383ffff */
[----:B------:R-:W-:-:S00]  /*0150*/  NOP ;  /* 0x0000000000007918 */ /* 0x000fc00000000000 */
        /* <DEDUP_REMOVED lines=10> */
.L_x_1:


//--------------------- .nv.shared.reserved.0     --------------------------
	.section	.nv.shared.reserved.0,"aw",@nobits
	.weak		__nv_reservedSMEM_offset_0_alias
	.size		__nv_reservedSMEM_offset_0_alias, 0, 64
	.other		__nv_reservedSMEM_offset_0_alias,@"STO_CUDA_RESERVED_SHARED STV_DEFAULT"
__nv_reservedSMEM_offset_0_alias:
	.zero		0
	.zero		64


//--------------------- .nv.constant0._Z6reducePiS_ii --------------------------
	.section	.nv.constant0._Z6reducePiS_ii,"a",@progbits
	.sectionflags	@""
	.align	4
.nv.constant0._Z6reducePiS_ii:
	.zero		920


//--------------------- SYMBOLS --------------------------

	.type		.nv.reservedSmem.offset0,@object
	.size		.nv.reservedSmem.offset0,0x4
